//
// Generated by NVIDIA NVVM Compiler
//
// Compiler Build ID: CL-36424714
// Cuda compilation tools, release 13.0, V13.0.88
// Based on NVVM 20.0.0
//

.version 9.0
.target sm_100
.address_size 64

	// .globl	_Z20matrixMultiplicationPiS_S_i

.visible .entry _Z20matrixMultiplicationPiS_S_i(
	.param .u64 .ptr .align 1 _Z20matrixMultiplicationPiS_S_i_param_0,
	.param .u64 .ptr .align 1 _Z20matrixMultiplicationPiS_S_i_param_1,
	.param .u64 .ptr .align 1 _Z20matrixMultiplicationPiS_S_i_param_2,
	.param .u32 _Z20matrixMultiplicationPiS_S_i_param_3
)
{
	.reg .pred 	%p<10>;
	.reg .b32 	%r<105>;
	.reg .b64 	%rd<67>;

	ld.param.u64 	%rd14, [_Z20matrixMultiplicationPiS_S_i_param_0];
	ld.param.u64 	%rd15, [_Z20matrixMultiplicationPiS_S_i_param_1];
	ld.param.u32 	%r30, [_Z20matrixMultiplicationPiS_S_i_param_3];
	cvta.to.global.u64 	%rd1, %rd15;
	cvta.to.global.u64 	%rd2, %rd14;
	mov.u32 	%r31, %ctaid.y;
	mov.u32 	%r32, %ntid.y;
	mov.u32 	%r33, %tid.y;
	mad.lo.s32 	%r1, %r31, %r32, %r33;
	mov.u32 	%r34, %ctaid.x;
	mov.u32 	%r35, %ntid.x;
	mov.u32 	%r36, %tid.x;
	mad.lo.s32 	%r2, %r34, %r35, %r36;
	max.s32 	%r37, %r1, %r2;
	setp.ge.s32 	%p1, %r37, %r30;
	@%p1 bra 	$L__BB0_13;
	mul.lo.s32 	%r3, %r30, %r1;
	and.b32  	%r4, %r30, 7;
	setp.lt.u32 	%p2, %r30, 8;
	mov.b32 	%r99, 0;
	mov.u32 	%r104, %r99;
	@%p2 bra 	$L__BB0_4;
	and.b32  	%r99, %r30, 2147483640;
	neg.s32 	%r93, %r99;
	mul.wide.s32 	%rd16, %r30, 4;
	add.s64 	%rd3, %rd1, %rd16;
	shl.b32 	%r7, %r30, 3;
	mul.wide.s32 	%rd17, %r30, 8;
	add.s64 	%rd4, %rd1, %rd17;
	mul.wide.s32 	%rd18, %r30, 12;
	add.s64 	%rd5, %rd1, %rd18;
	mul.wide.s32 	%rd19, %r30, 16;
	add.s64 	%rd6, %rd1, %rd19;
	mul.wide.s32 	%rd20, %r30, 20;
	add.s64 	%rd7, %rd1, %rd20;
	mul.wide.s32 	%rd21, %r30, 24;
	add.s64 	%rd8, %rd1, %rd21;
	mul.wide.s32 	%rd22, %r30, 28;
	add.s64 	%rd9, %rd1, %rd22;
	mul.wide.u32 	%rd23, %r3, 4;
	add.s64 	%rd24, %rd23, %rd2;
	add.s64 	%rd66, %rd24, 16;
	mov.b32 	%r104, 0;
	mov.u32 	%r92, %r2;
$L__BB0_3:
	.pragma "nounroll";
	mul.wide.s32 	%rd25, %r92, 4;
	add.s64 	%rd26, %rd3, %rd25;
	add.s64 	%rd27, %rd4, %rd25;
	add.s64 	%rd28, %rd5, %rd25;
	add.s64 	%rd29, %rd6, %rd25;
	add.s64 	%rd30, %rd7, %rd25;
	add.s64 	%rd31, %rd8, %rd25;
	add.s64 	%rd32, %rd9, %rd25;
	add.s64 	%rd33, %rd1, %rd25;
	ld.global.u32 	%r41, [%rd66+-16];
	ld.global.u32 	%r42, [%rd33];
	mad.lo.s32 	%r43, %r42, %r41, %r104;
	ld.global.u32 	%r44, [%rd66+-12];
	ld.global.u32 	%r45, [%rd26];
	mad.lo.s32 	%r46, %r45, %r44, %r43;
	ld.global.u32 	%r47, [%rd66+-8];
	ld.global.u32 	%r48, [%rd27];
	mad.lo.s32 	%r49, %r48, %r47, %r46;
	ld.global.u32 	%r50, [%rd66+-4];
	ld.global.u32 	%r51, [%rd28];
	mad.lo.s32 	%r52, %r51, %r50, %r49;
	ld.global.u32 	%r53, [%rd66];
	ld.global.u32 	%r54, [%rd29];
	mad.lo.s32 	%r55, %r54, %r53, %r52;
	ld.global.u32 	%r56, [%rd66+4];
	ld.global.u32 	%r57, [%rd30];
	mad.lo.s32 	%r58, %r57, %r56, %r55;
	ld.global.u32 	%r59, [%rd66+8];
	ld.global.u32 	%r60, [%rd31];
	mad.lo.s32 	%r61, %r60, %r59, %r58;
	ld.global.u32 	%r62, [%rd66+12];
	ld.global.u32 	%r63, [%rd32];
	mad.lo.s32 	%r104, %r63, %r62, %r61;
	add.s32 	%r93, %r93, 8;
	add.s32 	%r92, %r92, %r7;
	add.s64 	%rd66, %rd66, 32;
	setp.ne.s32 	%p3, %r93, 0;
	@%p3 bra 	$L__BB0_3;
$L__BB0_4:
	setp.eq.s32 	%p4, %r4, 0;
	@%p4 bra 	$L__BB0_12;
	and.b32  	%r17, %r30, 3;
	setp.lt.u32 	%p5, %r4, 4;
	@%p5 bra 	$L__BB0_7;
	add.s32 	%r65, %r99, %r3;
	mul.wide.u32 	%rd34, %r65, 4;
	add.s64 	%rd35, %rd2, %rd34;
	ld.global.u32 	%r66, [%rd35];
	mad.lo.s32 	%r67, %r99, %r30, %r2;
	mul.wide.s32 	%rd36, %r67, 4;
	add.s64 	%rd37, %rd1, %rd36;
	ld.global.u32 	%r68, [%rd37];
	mad.lo.s32 	%r69, %r68, %r66, %r104;
	cvt.u64.u32 	%rd38, %r3;
	cvt.u64.u32 	%rd39, %r99;
	add.s64 	%rd40, %rd39, %rd38;
	shl.b64 	%rd41, %rd40, 2;
	add.s64 	%rd42, %rd2, %rd41;
	ld.global.u32 	%r70, [%rd42+4];
	mul.wide.s32 	%rd43, %r30, 4;
	add.s64 	%rd44, %rd37, %rd43;
	ld.global.u32 	%r71, [%rd44];
	mad.lo.s32 	%r72, %r71, %r70, %r69;
	ld.global.u32 	%r73, [%rd42+8];
	add.s64 	%rd45, %rd44, %rd43;
	ld.global.u32 	%r74, [%rd45];
	mad.lo.s32 	%r75, %r74, %r73, %r72;
	ld.global.u32 	%r76, [%rd42+12];
	add.s64 	%rd46, %rd45, %rd43;
	ld.global.u32 	%r77, [%rd46];
	mad.lo.s32 	%r104, %r77, %r76, %r75;
	add.s32 	%r99, %r99, 4;
$L__BB0_7:
	setp.eq.s32 	%p6, %r17, 0;
	@%p6 bra 	$L__BB0_12;
	setp.eq.s32 	%p7, %r17, 1;
	@%p7 bra 	$L__BB0_10;
	add.s32 	%r79, %r99, %r3;
	mul.wide.u32 	%rd47, %r79, 4;
	add.s64 	%rd48, %rd2, %rd47;
	ld.global.u32 	%r80, [%rd48];
	mad.lo.s32 	%r81, %r99, %r30, %r2;
	mul.wide.s32 	%rd49, %r81, 4;
	add.s64 	%rd50, %rd1, %rd49;
	ld.global.u32 	%r82, [%rd50];
	mad.lo.s32 	%r83, %r82, %r80, %r104;
	cvt.u64.u32 	%rd51, %r3;
	cvt.u64.u32 	%rd52, %r99;
	add.s64 	%rd53, %rd52, %rd51;
	shl.b64 	%rd54, %rd53, 2;
	add.s64 	%rd55, %rd2, %rd54;
	ld.global.u32 	%r84, [%rd55+4];
	mul.wide.s32 	%rd56, %r30, 4;
	add.s64 	%rd57, %rd50, %rd56;
	ld.global.u32 	%r85, [%rd57];
	mad.lo.s32 	%r104, %r85, %r84, %r83;
	add.s32 	%r99, %r99, 2;
$L__BB0_10:
	and.b32  	%r86, %r30, 1;
	setp.eq.b32 	%p8, %r86, 1;
	not.pred 	%p9, %p8;
	@%p9 bra 	$L__BB0_12;
	add.s32 	%r87, %r99, %r3;
	mul.wide.u32 	%rd58, %r87, 4;
	add.s64 	%rd59, %rd2, %rd58;
	ld.global.u32 	%r88, [%rd59];
	mad.lo.s32 	%r89, %r99, %r30, %r2;
	mul.wide.s32 	%rd60, %r89, 4;
	add.s64 	%rd61, %rd1, %rd60;
	ld.global.u32 	%r90, [%rd61];
	mad.lo.s32 	%r104, %r90, %r88, %r104;
$L__BB0_12:
	ld.param.u64 	%rd65, [_Z20matrixMultiplicationPiS_S_i_param_2];
	bar.sync 	0;
	add.s32 	%r91, %r3, %r2;
	cvta.to.global.u64 	%rd62, %rd65;
	mul.wide.s32 	%rd63, %r91, 4;
	add.s64 	%rd64, %rd62, %rd63;
	st.global.u32 	[%rd64], %r104;
$L__BB0_13:
	ret;

}


// ===== COMPILED SASS (sm_100) =====

	.target	sm_100

	.elftype	@"ET_EXEC"


//--------------------- .note.nv.tkinfo           --------------------------
	.section	.note.nv.tkinfo,"",@"SHT_NOTE"
	.sectionflags	@"SHF_NOTE_NV_TKINFO"
	.tkinfo
        /*0018*/ 	.word	0x00000002
        /*0030*/ 	.string	""
        /*0030*/ 	.string	"ptxas"
        /*0030*/ 	.string	"Cuda compilation tools, release 13.0, V13.0.88"
        /*0030*/ 	.string	"Build cuda_13.0.r13.0/compiler.36424714_0"
        /*0030*/ 	.string	"-arch sm_100 -m 64 "



//--------------------- .note.nv.cuinfo           --------------------------
	.section	.note.nv.cuinfo,"",@"SHT_NOTE"
	.sectionflags	@"SHF_NOTE_NV_CUINFO"
        /*0018*/ 	.short	0x0002
        /*001a*/ 	.short	0x0064
        /*001c*/ 	.short	0x0082
	.zero		2


//--------------------- .nv.info                  --------------------------
	.section	.nv.info,"",@"SHT_CUDA_INFO"
	.align	4


	//----- nvinfo : EIATTR_REGCOUNT
	.align		4
        /*0000*/ 	.byte	0x04, 0x2f
        /*0002*/ 	.short	(.L_1 - .L_0)
	.align		4
.L_0:
        /*0004*/ 	.word	index@(_Z20matrixMultiplicationPiS_S_i)
        /*0008*/ 	.word	0x0000001e


	//----- nvinfo : EIATTR_FRAME_SIZE
	.align		4
.L_1:
        /*000c*/ 	.byte	0x04, 0x11
        /*000e*/ 	.short	(.L_3 - .L_2)
	.align		4
.L_2:
        /*0010*/ 	.word	index@(_Z20matrixMultiplicationPiS_S_i)
        /*0014*/ 	.word	0x00000000


	//----- nvinfo : EIATTR_MIN_STACK_SIZE
	.align		4
.L_3:
        /*0018*/ 	.byte	0x04, 0x12
        /*001a*/ 	.short	(.L_5 - .L_4)
	.align		4
.L_4:
        /*001c*/ 	.word	index@(_Z20matrixMultiplicationPiS_S_i)
        /*0020*/ 	.word	0x00000000
.L_5:


//--------------------- .nv.compat                --------------------------
	.section	.nv.compat,"",@"SHT_CUDA_COMPAT_INFO"
	.align	4
        /*0000*/ 	.byte	0x02, 0x09, 0x00, 0x00, 0x02, 0x02, 0x01, 0x00, 0x02, 0x05, 0x05, 0x00, 0x03, 0x07, 0x01, 0x01
        /*0010*/ 	.byte	0x02, 0x03, 0x00, 0x00, 0x02, 0x06, 0x01, 0x00, 0x04, 0x0b, 0x08, 0x00, 0x09, 0x00, 0x00, 0x00
        /*0020*/ 	.byte	0x00, 0x00, 0x00, 0x00


//--------------------- .nv.info._Z20matrixMultiplicationPiS_S_i --------------------------
	.section	.nv.info._Z20matrixMultiplicationPiS_S_i,"",@"SHT_CUDA_INFO"
	.sectionflags	@""
	.align	4


	//----- nvinfo : EIATTR_CUDA_API_VERSION
	.align		4
        /*0000*/ 	.byte	0x04, 0x37
        /*0002*/ 	.short	(.L_7 - .L_6)
.L_6:
        /*0004*/ 	.word	0x00000082


	//----- nvinfo : EIATTR_KPARAM_INFO
	.align		4
.L_7:
        /*0008*/ 	.byte	0x04, 0x17
        /*000a*/ 	.short	(.L_9 - .L_8)
.L_8:
        /*000c*/ 	.word	0x00000000
        /*0010*/ 	.short	0x0003
        /*0012*/ 	.short	0x0018
        /*0014*/ 	.byte	0x00, 0xf0, 0x11, 0x00


	//----- nvinfo : EIATTR_KPARAM_INFO
	.align		4
.L_9:
        /*0018*/ 	.byte	0x04, 0x17
        /*001a*/ 	.short	(.L_11 - .L_10)
.L_10:
        /*001c*/ 	.word	0x00000000
        /*0020*/ 	.short	0x0002
        /*0022*/ 	.short	0x0010
        /*0024*/ 	.byte	0x00, 0xf5, 0x21, 0x00


	//----- nvinfo : EIATTR_KPARAM_INFO
	.align		4
.L_11:
        /*0028*/ 	.byte	0x04, 0x17
        /*002a*/ 	.short	(.L_13 - .L_12)
.L_12:
        /*002c*/ 	.word	0x00000000
        /*0030*/ 	.short	0x0001
        /*0032*/ 	.short	0x0008
        /*0034*/ 	.byte	0x00, 0xf5, 0x21, 0x00


	//----- nvinfo : EIATTR_KPARAM_INFO
	.align		4
.L_13:
        /*0038*/ 	.byte	0x04, 0x17
        /*003a*/ 	.short	(.L_15 - .L_14)
.L_14:
        /*003c*/ 	.word	0x00000000
        /*0040*/ 	.short	0x0000
        /*0042*/ 	.short	0x0000
        /*0044*/ 	.byte	0x00, 0xf5, 0x21, 0x00


	//----- nvinfo : EIATTR_SPARSE_MMA_MASK
	.align		4
.L_15:
        /*0048*/ 	.byte	0x03, 0x50
        /*004a*/ 	.short	0x0000


	//----- nvinfo : EIATTR_MAXREG_COUNT
	.align		4
        /*004c*/ 	.byte	0x03, 0x1b
        /*004e*/ 	.short	0x00ff


	//----- nvinfo : EIATTR_NUM_BARRIERS
	.align		4
        /*0050*/ 	.byte	0x02, 0x4c
        /*0052*/ 	.byte	0x01
	.zero		1


	//----- nvinfo : EIATTR_MERCURY_ISA_VERSION
	.align		4
        /*0054*/ 	.byte	0x03, 0x5f
        /*0056*/ 	.short	0x0101


	//----- nvinfo : EIATTR_VRC_CTA_INIT_COUNT
	.align		4
        /*0058*/ 	.byte	0x02, 0x4a
	.zero		1
	.zero		1


	//----- nvinfo : EIATTR_EXIT_INSTR_OFFSETS
	.align		4
        /*005c*/ 	.byte	0x04, 0x1c
        /*005e*/ 	.short	(.L_17 - .L_16)


	//   ....[0]....
.L_16:
        /*0060*/ 	.word	0x000000c0


	//   ....[1]....
        /*0064*/ 	.word	0x00000aa0


	//----- nvinfo : EIATTR_CBANK_PARAM_SIZE
	.align		4
.L_17:
        /*0068*/ 	.byte	0x03, 0x19
        /*006a*/ 	.short	0x001c


	//----- nvinfo : EIATTR_PARAM_CBANK
	.align		4
        /*006c*/ 	.byte	0x04, 0x0a
        /*006e*/ 	.short	(.L_19 - .L_18)
	.align		4
.L_18:
        /*0070*/ 	.word	index@(.nv.constant0._Z20matrixMultiplicationPiS_S_i)
        /*0074*/ 	.short	0x0380
        /*0076*/ 	.short	0x001c


	//----- nvinfo : EIATTR_SW_WAR
	.align		4
.L_19:
        /*0078*/ 	.byte	0x04, 0x36
        /*007a*/ 	.short	(.L_21 - .L_20)
.L_20:
        /*007c*/ 	.word	0x00000008
.L_21:


//--------------------- .nv.callgraph             --------------------------
	.section	.nv.callgraph,"",@"SHT_CUDA_CALLGRAPH"
	.align	4
	.sectionentsize	8
	.align		4
        /*0000*/ 	.word	0x00000000
	.align		4
        /*0004*/ 	.word	0xffffffff
	.align		4
        /*0008*/ 	.word	0x00000000
	.align		4
        /*000c*/ 	.word	0xfffffffe
	.align		4
        /*0010*/ 	.word	0x00000000
	.align		4
        /*0014*/ 	.word	0xfffffffd
	.align		4
        /*0018*/ 	.word	0x00000000
	.align		4
        /*001c*/ 	.word	0xfffffffc


//--------------------- .text._Z20matrixMultiplicationPiS_S_i --------------------------
	.section	.text._Z20matrixMultiplicationPiS_S_i,"ax",@progbits
	.align	128
        .global         _Z20matrixMultiplicationPiS_S_i
        .type           _Z20matrixMultiplicationPiS_S_i,@function
        .size           _Z20matrixMultiplicationPiS_S_i,(.L_x_5 - _Z20matrixMultiplicationPiS_S_i)
        .other          _Z20matrixMultiplicationPiS_S_i,@"STO_CUDA_ENTRY STV_DEFAULT"
_Z20matrixMultiplicationPiS_S_i:
.text._Z20matrixMultiplicationPiS_S_i:
[----:B------:R-:W-:Y:S01]  /*0000*/  LDC R1, c[0x0][0x37c] ;  /* 0x0000df00ff017b82 */ /* 0x000fe20000000800 */
[----:B------:R-:W0:Y:S07]  /*0010*/  S2R R0, SR_TID.Y ;  /* 0x0000000000007919 */ /* 0x000e2e0000002200 */
[----:B------:R-:W0:Y:S01]  /*0020*/  S2UR UR4, SR_CTAID.Y ;  /* 0x00000000000479c3 */ /* 0x000e220000002600 */
[----:B------:R-:W1:Y:S01]  /*0030*/  LDCU UR20, c[0x0][0x398] ;  /* 0x00007300ff1477ac */ /* 0x000e620008000800 */
[----:B------:R-:W2:Y:S06]  /*0040*/  S2R R3, SR_TID.X ;  /* 0x0000000000037919 */ /* 0x000eac0000002100 */
[----:B------:R-:W0:Y:S08]  /*0050*/  LDC R13, c[0x0][0x364] ;  /* 0x0000d900ff0d7b82 */ /* 0x000e300000000800 */
[----:B------:R-:W2:Y:S08]  /*0060*/  S2UR UR5, SR_CTAID.X ;  /* 0x00000000000579c3 */ /* 0x000eb00000002500 */
[----:B------:R-:W2:Y:S01]  /*0070*/  LDC R2, c[0x0][0x360] ;  /* 0x0000d800ff027b82 */ /* 0x000ea20000000800 */
[----:B0-----:R-:W-:-:S02]  /*0080*/  IMAD R13, R13, UR4, R0 ;  /* 0x000000040d0d7c24 */ /* 0x001fc4000f8e0200 */
[----:B--2---:R-:W-:-:S05]  /*0090*/  IMAD R0, R2, UR5, R3 ;  /* 0x0000000502007c24 */ /* 0x004fca000f8e0203 */
[----:B------:R-:W-:-:S04]  /*00a0*/  VIMNMX R2, PT, PT, R13, R0, !PT ;  /* 0x000000000d027248 */ /* 0x000fc80007fe0100 */
[----:B-1----:R-:W-:-:S13]  /*00b0*/  ISETP.GE.AND P0, PT, R2, UR20, PT ;  /* 0x0000001402007c0c */ /* 0x002fda000bf06270 */
[----:B------:R-:W-:Y:S05]  /*00c0*/  @P0 EXIT ;  /* 0x000000000000094d */ /* 0x000fea0003800000 */
[----:B------:R-:W-:Y:S01]  /*00d0*/  UISETP.GE.U32.AND UP0, UPT, UR20, 0x8, UPT ;  /* 0x000000081400788c */ /* 0x000fe2000bf06070 */
[----:B------:R-:W-:Y:S02]  /*00e0*/  HFMA2 R12, -RZ, RZ, 0, 0 ;  /* 0x00000000ff0c7431 */ /* 0x000fe400000001ff */
[----:B------:R-:W-:Y:S01]  /*00f0*/  IMAD R13, R13, UR20, RZ ;  /* 0x000000140d0d7c24 */ /* 0x000fe2000f8e02ff */
[----:B------:R-:W-:Y:S01]  /*0100*/  UMOV UR4, URZ ;  /* 0x000000ff00047c82 */ /* 0x000fe20008000000 */
[----:B------:R-:W0:Y:S04]  /*0110*/  LDCU.64 UR18, c[0x0][0x358] ;  /* 0x00006b00ff1277ac */ /* 0x000e280008000a00 */
[----:B------:R-:W-:Y:S05]  /*0120*/  BRA.U !UP0, `(.L_x_0) ;  /* 0x0000000508047547 */ /* 0x000fea000b800000 */
[----:B------:R-:W1:Y:S01]  /*0130*/  LDCU.128 UR24, c[0x0][0x380] ;  /* 0x00007000ff1877ac */ /* 0x000e620008000c00 */
[----:B------:R-:W-:Y:S02]  /*0140*/  MOV R12, RZ ;  /* 0x000000ff000c7202 */ /* 0x000fe40000000f00 */
[----:B------:R-:W-:Y:S01]  /*0150*/  MOV R14, R0 ;  /* 0x00000000000e7202 */ /* 0x000fe20000000f00 */
[----:B------:R-:W-:-:S04]  /*0160*/  ULOP3.LUT UR4, UR20, 0x7ffffff8, URZ, 0xc0, !UPT ;  /* 0x7ffffff814047892 */ /* 0x000fc8000f8ec0ff */
[----:B------:R-:W-:Y:S01]  /*0170*/  UIADD3 UR5, UPT, UPT, -UR4, URZ, URZ ;  /* 0x000000ff04057290 */ /* 0x000fe2000fffe1ff */
[----:B-1----:R-:W-:Y:S01]  /*0180*/  MOV R2, UR24 ;  /* 0x0000001800027c02 */ /* 0x002fe20008000f00 */
[----:B------:R-:W-:Y:S01]  /*0190*/  UIMAD.WIDE UR6, UR20, 0x8, UR26 ;  /* 0x00000008140678a5 */ /* 0x000fe2000f8e021a */
[----:B------:R-:W-:Y:S01]  /*01a0*/  MOV R3, UR25 ;  /* 0x0000001900037c02 */ /* 0x000fe20008000f00 */
[----:B------:R-:W-:Y:S02]  /*01b0*/  UIMAD.WIDE UR8, UR20, 0xc, UR26 ;  /* 0x0000000c140878a5 */ /* 0x000fe4000f8e021a */
[----:B------:R-:W-:Y:S01]  /*01c0*/  UIMAD.WIDE UR10, UR20, 0x10, UR26 ;  /* 0x00000010140a78a5 */ /* 0x000fe2000f8e021a */
[----:B------:R-:W-:Y:S01]  /*01d0*/  IMAD.WIDE.U32 R2, R13, 0x4, R2 ;  /* 0x000000040d027825 */ /* 0x000fe200078e0002 */
[----:B------:R-:W-:Y:S02]  /*01e0*/  UIMAD.WIDE UR12, UR20, 0x14, UR26 ;  /* 0x00000014140c78a5 */ /* 0x000fe4000f8e021a */
[----:B------:R-:W-:Y:S01]  /*01f0*/  UIMAD.WIDE UR14, UR20, 0x18, UR26 ;  /* 0x00000018140e78a5 */ /* 0x000fe2000f8e021a */
[----:B------:R-:W-:Y:S01]  /*0200*/  IADD3 R2, P0, PT, R2, 0x10, RZ ;  /* 0x0000001002027810 */ /* 0x000fe20007f1e0ff */
[----:B------:R-:W-:-:S03]  /*0210*/  UIMAD.WIDE UR16, UR20, 0x1c, UR26 ;  /* 0x0000001c141078a5 */ /* 0x000fc6000f8e021a */
[----:B------:R-:W-:-:S09]  /*0220*/  IADD3.X R3, PT, PT, RZ, R3, RZ, P0, !PT ;  /* 0x00000003ff037210 */ /* 0x000fd200007fe4ff */
.L_x_1:
[----:B------:R-:W-:Y:S01]  /*0230*/  UIMAD.WIDE UR22, UR20, 0x4, UR26 ;  /* 0x00000004141678a5 */ /* 0x000fe2000f8e021a */
[----:B------:R-:W-:Y:S02]  /*0240*/  IMAD.MOV.U32 R23, RZ, RZ, 0x4 ;  /* 0x00000004ff177424 */ /* 0x000fe400078e00ff */
[----:B------:R-:W-:Y:S01]  /*0250*/  HFMA2 R11, -RZ, RZ, 0, 2.384185791015625e-07 ;  /* 0x00000004ff0b7431 */ /* 0x000fe200000001ff */
[----:B------:R-:W-:Y:S01]  /*0260*/  MOV R25, 0x4 ;  /* 0x0000000400197802 */ /* 0x000fe20000000f00 */
[----:B0-----:R-:W2:Y:S01]  /*0270*/  LDG.E R21, desc[UR18][R2.64+-0x10] ;  /* 0xfffff01202157981 */ /* 0x001ea2000c1e1900 */
[C---:B------:R-:W-:Y:S01]  /*0280*/  IMAD.WIDE R22, R14.reuse, R23, UR26 ;  /* 0x0000001a0e167e25 */ /* 0x040fe2000f8e0217 */
[----:B------:R-:W-:Y:S02]  /*0290*/  MOV R8, UR22 ;  /* 0x0000001600087c02 */ /* 0x000fe40008000f00 */
[----:B------:R-:W-:Y:S01]  /*02a0*/  MOV R9, UR23 ;  /* 0x0000001700097c02 */ /* 0x000fe20008000f00 */
[----:B------:R-:W3:Y:S02]  /*02b0*/  LDG.E R19, desc[UR18][R2.64+-0xc] ;  /* 0xfffff41202137981 */ /* 0x000ee4000c1e1900 */
[----:B------:R-:W-:-:S02]  /*02c0*/  IMAD.WIDE R8, R14, 0x4, R8 ;  /* 0x000000040e087825 */ /* 0x000fc400078e0208 */
[----:B------:R-:W2:Y:S01]  /*02d0*/  LDG.E R22, desc[UR18][R22.64] ;  /* 0x0000001216167981 */ /* 0x000ea2000c1e1900 */
[----:B------:R-:W-:Y:S01]  /*02e0*/  MOV R5, 0x4 ;  /* 0x0000000400057802 */ /* 0x000fe20000000f00 */
[C---:B------:R-:W-:Y:S02]  /*02f0*/  IMAD.WIDE R24, R14.reuse, R25, UR6 ;  /* 0x000000060e187e25 */ /* 0x040fe4000f8e0219 */
[----:B------:R0:W3:Y:S02]  /*0300*/  LDG.E R20, desc[UR18][R8.64] ;  /* 0x0000001208147981 */ /* 0x0000e4000c1e1900 */
[----:B------:R-:W-:Y:S02]  /*0310*/  IMAD.WIDE R10, R14, R11, UR8 ;  /* 0x000000080e0a7e25 */ /* 0x000fe4000f8e020b */
[----:B------:R-:W4:Y:S04]  /*0320*/  LDG.E R18, desc[UR18][R24.64] ;  /* 0x0000001218127981 */ /* 0x000f28000c1e1900 */
[----:B------:R-:W4:Y:S01]  /*0330*/  LDG.E R17, desc[UR18][R2.64+-0x8] ;  /* 0xfffff81202117981 */ /* 0x000f22000c1e1900 */
[----:B0-----:R-:W-:-:S02]  /*0340*/  HFMA2 R9, -RZ, RZ, 0, 2.384185791015625e-07 ;  /* 0x00000004ff097431 */ /* 0x001fc400000001ff */
[----:B------:R-:W-:Y:S01]  /*0350*/  IMAD.MOV.U32 R7, RZ, RZ, 0x4 ;  /* 0x00000004ff077424 */ /* 0x000fe200078e00ff */
[----:B------:R0:W5:Y:S01]  /*0360*/  LDG.E R16, desc[UR18][R10.64] ;  /* 0x000000120a107981 */ /* 0x000162000c1e1900 */
[----:B------:R-:W-:-:S03]  /*0370*/  IMAD.WIDE R4, R14, R5, UR10 ;  /* 0x0000000a0e047e25 */ /* 0x000fc6000f8e0205 */
[----:B------:R-:W5:Y:S01]  /*0380*/  LDG.E R15, desc[UR18][R2.64+-0x4] ;  /* 0xfffffc12020f7981 */ /* 0x000f62000c1e1900 */
[C---:B------:R-:W-:Y:S01]  /*0390*/  IMAD.WIDE R6, R14.reuse, R7, UR12 ;  /* 0x0000000c0e067e25 */ /* 0x040fe2000f8e0207 */
[----:B------:R-:W-:Y:S02]  /*03a0*/  MOV R27, 0x4 ;  /* 0x00000004001b7802 */ /* 0x000fe40000000f00 */
[----:B------:R1:W5:Y:S01]  /*03b0*/  LDG.E R4, desc[UR18][R4.64] ;  /* 0x0000001204047981 */ /* 0x000362000c1e1900 */
[----:B------:R-:W-:-:S03]  /*03c0*/  IMAD.WIDE R8, R14, R9, UR14 ;  /* 0x0000000e0e087e25 */ /* 0x000fc6000f8e0209 */
[----:B------:R-:W5:Y:S01]  /*03d0*/  LDG.E R23, desc[UR18][R2.64] ;  /* 0x0000001202177981 */ /* 0x000f62000c1e1900 */
[----:B0-----:R-:W-:-:S03]  /*03e0*/  IMAD.WIDE R10, R14, R27, UR16 ;  /* 0x000000100e0a7e25 */ /* 0x001fc6000f8e021b */
[----:B------:R-:W5:Y:S04]  /*03f0*/  LDG.E R7, desc[UR18][R6.64] ;  /* 0x0000001206077981 */ /* 0x000f68000c1e1900 */
[----:B------:R-:W5:Y:S04]  /*0400*/  LDG.E R24, desc[UR18][R2.64+0x4] ;  /* 0x0000041202187981 */ /* 0x000f68000c1e1900 */
[----:B------:R-:W5:Y:S04]  /*0410*/  LDG.E R8, desc[UR18][R8.64] ;  /* 0x0000001208087981 */ /* 0x000f68000c1e1900 */
[----:B------:R-:W5:Y:S04]  /*0420*/  LDG.E R25, desc[UR18][R2.64+0x8] ;  /* 0x0000081202197981 */ /* 0x000f68000c1e1900 */
[----:B------:R-:W5:Y:S04]  /*0430*/  LDG.E R10, desc[UR18][R10.64] ;  /* 0x000000120a0a7981 */ /* 0x000f68000c1e1900 */
[----:B------:R0:W5:Y:S01]  /*0440*/  LDG.E R27, desc[UR18][R2.64+0xc] ;  /* 0x00000c12021b7981 */ /* 0x000162000c1e1900 */
[----:B------:R-:W-:-:S04]  /*0450*/  UIADD3 UR5, UPT, UPT, UR5, 0x8, URZ ;  /* 0x0000000805057890 */ /* 0x000fc8000fffe0ff */
[----:B------:R-:W-:Y:S01]  /*0460*/  UISETP.NE.AND UP0, UPT, UR5, URZ, UPT ;  /* 0x000000ff0500728c */ /* 0x000fe2000bf05270 */
[----:B-1----:R-:W-:Y:S02]  /*0470*/  MOV R5, UR20 ;  /* 0x0000001400057c02 */ /* 0x002fe40008000f00 */
[----:B0-----:R-:W-:Y:S02]  /*0480*/  IADD3 R2, P0, PT, R2, 0x20, RZ ;  /* 0x0000002002027810 */ /* 0x001fe40007f1e0ff */
[----:B------:R-:W-:Y:S02]  /*0490*/  LEA R14, R5, R14, 0x3 ;  /* 0x0000000e050e7211 */ /* 0x000fe400078e18ff */
[----:B------:R-:W-:Y:S01]  /*04a0*/  IADD3.X R3, PT, PT, RZ, R3, RZ, P0, !PT ;  /* 0x00000003ff037210 */ /* 0x000fe200007fe4ff */
[----:B--2---:R-:W-:-:S04]  /*04b0*/  IMAD R21, R21, R22, R12 ;  /* 0x0000001615157224 */ /* 0x004fc800078e020c */
[----:B---3--:R-:W-:-:S04]  /*04c0*/  IMAD R19, R19, R20, R21 ;  /* 0x0000001413137224 */ /* 0x008fc800078e0215 */
[----:B----4-:R-:W-:-:S04]  /*04d0*/  IMAD R17, R17, R18, R19 ;  /* 0x0000001211117224 */ /* 0x010fc800078e0213 */
[----:B-----5:R-:W-:-:S04]  /*04e0*/  IMAD R15, R15, R16, R17 ;  /* 0x000000100f0f7224 */ /* 0x020fc800078e0211 */
[----:B------:R-:W-:-:S04]  /*04f0*/  IMAD R4, R23, R4, R15 ;  /* 0x0000000417047224 */ /* 0x000fc800078e020f */
[----:B------:R-:W-:-:S04]  /*0500*/  IMAD R4, R24, R7, R4 ;  /* 0x0000000718047224 */ /* 0x000fc800078e0204 */
[----:B------:R-:W-:-:S04]  /*0510*/  IMAD R4, R25, R8, R4 ;  /* 0x0000000819047224 */ /* 0x000fc800078e0204 */
[----:B------:R-:W-:Y:S01]  /*0520*/  IMAD R12, R27, R10, R4 ;  /* 0x0000000a1b0c7224 */ /* 0x000fe200078e0204 */
[----:B------:R-:W-:Y:S06]  /*0530*/  BRA.U UP0, `(.L_x_1) ;  /* 0xfffffffd003c7547 */ /* 0x000fec000b83ffff */
.L_x_0:
[----:B------:R-:W-:-:S04]  /*0540*/  ULOP3.LUT UR6, UR20, 0x7, URZ, 0xc0, !UPT ;  /* 0x0000000714067892 */ /* 0x000fc8000f8ec0ff */
[----:B------:R-:W-:-:S09]  /*0550*/  UISETP.NE.AND UP0, UPT, UR6, URZ, UPT ;  /* 0x000000ff0600728c */ /* 0x000fd2000bf05270 */
[----:B------:R-:W-:Y:S05]  /*0560*/  BRA.U !UP0, `(.L_x_2) ;  /* 0x0000000508387547 */ /* 0x000fea000b800000 */
[----:B------:R-:W-:Y:S02]  /*0570*/  UISETP.GE.U32.AND UP0, UPT, UR6, 0x4, UPT ;  /* 0x000000040600788c */ /* 0x000fe4000bf06070 */
[----:B------:R-:W-:-:S04]  /*0580*/  ULOP3.LUT UR5, UR20, 0x3, URZ, 0xc0, !UPT ;  /* 0x0000000314057892 */ /* 0x000fc8000f8ec0ff */
[----:B------:R-:W-:-:S03]  /*0590*/  UISETP.NE.AND UP1, UPT, UR5, URZ, UPT ;  /* 0x000000ff0500728c */ /* 0x000fc6000bf25270 */
[----:B------:R-:W-:Y:S08]  /*05a0*/  BRA.U !UP0, `(.L_x_3) ;  /* 0x00000001087c7547 */ /* 0x000ff0000b800000 */
[----:B------:R-:W1:Y:S01]  /*05b0*/  LDC.64 R6, c[0x0][0x388] ;  /* 0x0000e200ff067b82 */ /* 0x000e620000000a00 */
[----:B------:R-:W2:Y:S01]  /*05c0*/  LDCU.64 UR6, c[0x0][0x380] ;  /* 0x00007000ff0677ac */ /* 0x000ea20008000a00 */
[----:B------:R-:W-:Y:S01]  /*05d0*/  IMAD.U32 R9, RZ, RZ, UR4 ;  /* 0x00000004ff097e24 */ /* 0x000fe2000f8e00ff */
[C---:B------:R-:W-:Y:S02]  /*05e0*/  IADD3 R3, PT, PT, R13.reuse, UR4, RZ ;  /* 0x000000040d037c10 */ /* 0x040fe4000fffe0ff */
[----:B------:R-:W-:Y:S01]  /*05f0*/  IADD3 R10, P0, PT, R13, UR4, RZ ;  /* 0x000000040d0a7c10 */ /* 0x000fe2000ff1e0ff */
[----:B------:R-:W-:Y:S01]  /*0600*/  IMAD R9, R9, UR20, R0 ;  /* 0x0000001409097c24 */ /* 0x000fe2000f8e0200 */
[----:B------:R-:W-:Y:S01]  /*0610*/  MOV R11, UR20 ;  /* 0x00000014000b7c02 */ /* 0x000fe20008000f00 */
[----:B------:R-:W3:Y:S01]  /*0620*/  LDC.64 R4, c[0x0][0x380] ;  /* 0x0000e000ff047b82 */ /* 0x000ee20000000a00 */
[----:B------:R-:W-:Y:S01]  /*0630*/  MOV R15, UR20 ;  /* 0x00000014000f7c02 */ /* 0x000fe20008000f00 */
[----:B-1----:R-:W-:Y:S01]  /*0640*/  IMAD.WIDE R6, R9, 0x4, R6 ;  /* 0x0000000409067825 */ /* 0x002fe200078e0206 */
[----:B------:R-:W-:-:S05]  /*0650*/  MOV R9, UR20 ;  /* 0x0000001400097c02 */ /* 0x000fca0008000f00 */
[----:B------:R-:W-:Y:S02]  /*0660*/  IMAD.WIDE R8, R9, 0x4, R6 ;  /* 0x0000000409087825 */ /* 0x000fe400078e0206 */
[----:B0-----:R-:W4:Y:S02]  /*0670*/  LDG.E R6, desc[UR18][R6.64] ;  /* 0x0000001206067981 */ /* 0x001f24000c1e1900 */
[----:B---3--:R-:W-:Y:S01]  /*0680*/  IMAD.WIDE.U32 R4, R3, 0x4, R4 ;  /* 0x0000000403047825 */ /* 0x008fe200078e0004 */
[----:B------:R-:W-:Y:S01]  /*0690*/  IADD3.X R3, PT, PT, RZ, RZ, RZ, P0, !PT ;  /* 0x000000ffff037210 */ /* 0x000fe200007fe4ff */
[----:B------:R-:W3:Y:S01]  /*06a0*/  LDG.E R17, desc[UR18][R8.64] ;  /* 0x0000001208117981 */ /* 0x000ee2000c1e1900 */
[----:B--2---:R-:W-:-:S03]  /*06b0*/  LEA R2, P0, R10, UR6, 0x2 ;  /* 0x000000060a027c11 */ /* 0x004fc6000f8010ff */
[----:B------:R-:W4:Y:S01]  /*06c0*/  LDG.E R5, desc[UR18][R4.64] ;  /* 0x0000001204057981 */ /* 0x000f22000c1e1900 */
[----:B------:R-:W-:Y:S01]  /*06d0*/  LEA.HI.X R3, R10, UR7, R3, 0x2, P0 ;  /* 0x000000070a037c11 */ /* 0x000fe200080f1403 */
[----:B------:R-:W-:-:S04]  /*06e0*/  IMAD.WIDE R10, R11, 0x4, R8 ;  /* 0x000000040b0a7825 */ /* 0x000fc800078e0208 */
[----:B------:R-:W3:Y:S01]  /*06f0*/  LDG.E R16, desc[UR18][R2.64+0x4] ;  /* 0x0000041202107981 */ /* 0x000ee2000c1e1900 */
[----:B------:R-:W-:-:S03]  /*0700*/  IMAD.WIDE R14, R15, 0x4, R10 ;  /* 0x000000040f0e7825 */ /* 0x000fc600078e020a */
[----:B------:R-:W2:Y:S04]  /*0710*/  LDG.E R19, desc[UR18][R10.64] ;  /* 0x000000120a137981 */ /* 0x000ea8000c1e1900 */
[----:B------:R-:W2:Y:S04]  /*0720*/  LDG.E R18, desc[UR18][R2.64+0x8] ;  /* 0x0000081202127981 */ /* 0x000ea8000c1e1900 */
[----:B------:R-:W5:Y:S04]  /*0730*/  LDG.E R20, desc[UR18][R2.64+0xc] ;  /* 0x00000c1202147981 */ /* 0x000f68000c1e1900 */
[----:B------:R-:W5:Y:S01]  /*0740*/  LDG.E R14, desc[UR18][R14.64] ;  /* 0x000000120e0e7981 */ /* 0x000f62000c1e1900 */
[----:B------:R-:W-:Y:S01]  /*0750*/  UIADD3 UR4, UPT, UPT, UR4, 0x4, URZ ;  /* 0x0000000404047890 */ /* 0x000fe2000fffe0ff */
[----:B----4-:R-:W-:-:S04]  /*0760*/  IMAD R5, R5, R6, R12 ;  /* 0x0000000605057224 */ /* 0x010fc800078e020c */
[----:B---3--:R-:W-:-:S04]  /*0770*/  IMAD R5, R16, R17, R5 ;  /* 0x0000001110057224 */ /* 0x008fc800078e0205 */
[----:B--2---:R-:W-:-:S04]  /*0780*/  IMAD R5, R18, R19, R5 ;  /* 0x0000001312057224 */ /* 0x004fc800078e0205 */
[----:B-----5:R-:W-:-:S07]  /*0790*/  IMAD R12, R20, R14, R5 ;  /* 0x0000000e140c7224 */ /* 0x020fce00078e0205 */
.L_x_3:
[----:B------:R-:W-:Y:S05]  /*07a0*/  BRA.U !UP1, `(.L_x_2) ;  /* 0x0000000109a87547 */ /* 0x000fea000b800000 */
[----:B------:R-:W-:Y:S01]  /*07b0*/  UISETP.NE.AND UP0, UPT, UR5, 0x1, UPT ;  /* 0x000000010500788c */ /* 0x000fe2000bf05270 */
[----:B------:R-:W-:Y:S01]  /*07c0*/  MOV R7, UR4 ;  /* 0x0000000400077c02 */ /* 0x000fe20008000f00 */
[----:B------:R-:W-:Y:S02]  /*07d0*/  ULOP3.LUT UR5, UR20, 0x1, URZ, 0xc0, !UPT ;  /* 0x0000000114057892 */ /* 0x000fe4000f8ec0ff */
[----:B------:R-:W-:Y:S02]  /*07e0*/  MOV R15, UR20 ;  /* 0x00000014000f7c02 */ /* 0x000fe40008000f00 */
[----:B------:R-:W-:Y:S01]  /*07f0*/  UISETP.NE.U32.AND UP1, UPT, UR5, 0x1, UPT ;  /* 0x000000010500788c */ /* 0x000fe2000bf25070 */
[----:B------:R-:W-:-:S04]  /*0800*/  PLOP3.LUT P1, PT, PT, PT, UP0, 0x80, 0x8 ;  /* 0x000000000008781c */ /* 0x000fc80003f2f008 */
[----:B------:R-:W1:Y:S01]  /*0810*/  @UP0 LDCU.128 UR8, c[0x0][0x380] ;  /* 0x00007000ff0807ac */ /* 0x000e620008000c00 */
[----:B------:R-:W-:Y:S01]  /*0820*/  PLOP3.LUT P0, PT, PT, PT, UP1, 0x80, 0x8 ;  /* 0x000000000008781c */ /* 0x000fe20003f0f018 */
[----:B------:R-:W2:Y:S04]  /*0830*/  @UP0 LDCU.64 UR6, c[0x0][0x380] ;  /* 0x00007000ff0607ac */ /* 0x000ea80008000a00 */
[----:B------:R-:W3:Y:S03]  /*0840*/  @!UP1 LDCU.128 UR12, c[0x0][0x380] ;  /* 0x00007000ff0c97ac */ /* 0x000ee60008000c00 */
[C---:B------:R-:W-:Y:S02]  /*0850*/  @P1 IADD3 R3, PT, PT, R13.reuse, UR4, RZ ;  /* 0x000000040d031c10 */ /* 0x040fe4000fffe0ff */
[----:B------:R-:W-:Y:S01]  /*0860*/  @P1 IADD3 R6, P2, PT, R13, UR4, RZ ;  /* 0x000000040d061c10 */ /* 0x000fe2000ff5e0ff */
[----:B------:R-:W-:Y:S01]  /*0870*/  @UP0 UIADD3 UR4, UPT, UPT, UR4, 0x2, URZ ;  /* 0x0000000204040890 */ /* 0x000fe2000fffe0ff */
[----:B-1----:R-:W-:Y:S01]  /*0880*/  MOV R11, UR9 ;  /* 0x00000009000b7c02 */ /* 0x002fe20008000f00 */
[----:B------:R-:W-:Y:S01]  /*0890*/  IMAD.U32 R10, RZ, RZ, UR8 ;  /* 0x00000008ff0a7e24 */ /* 0x000fe2000f8e00ff */
[----:B------:R-:W-:-:S02]  /*08a0*/  MOV R4, UR10 ;  /* 0x0000000a00047c02 */ /* 0x000fc40008000f00 */
[----:B------:R-:W-:Y:S01]  /*08b0*/  MOV R5, UR11 ;  /* 0x0000000b00057c02 */ /* 0x000fe20008000f00 */
[----:B------:R-:W-:-:S04]  /*08c0*/  @P1 IMAD.WIDE.U32 R10, R3, 0x4, R10 ;  /* 0x00000004030a1825 */ /* 0x000fc800078e000a */
[----:B------:R-:W-:Y:S01]  /*08d0*/  @P1 IMAD R3, R7, UR20, R0 ;  /* 0x0000001407031c24 */ /* 0x000fe2000f8e0200 */
[----:B------:R-:W-:Y:S01]  /*08e0*/  @P1 IADD3.X R7, PT, PT, RZ, RZ, RZ, P2, !PT ;  /* 0x000000ffff071210 */ /* 0x000fe200017fe4ff */
[----:B------:R-:W-:Y:S01]  /*08f0*/  IMAD.U32 R19, RZ, RZ, UR4 ;  /* 0x00000004ff137e24 */ /* 0x000fe2000f8e00ff */
[C---:B--2---:R-:W-:Y:S01]  /*0900*/  @P1 LEA R2, P2, R6.reuse, UR6, 0x2 ;  /* 0x0000000606021c11 */ /* 0x044fe2000f8410ff */
[----:B------:R-:W-:Y:S01]  /*0910*/  @P1 IMAD.WIDE R4, R3, 0x4, R4 ;  /* 0x0000000403041825 */ /* 0x000fe200078e0204 */
[----:B------:R-:W-:Y:S01]  /*0920*/  @!P0 IADD3 R17, PT, PT, R13, UR4, RZ ;  /* 0x000000040d118c10 */ /* 0x000fe2000fffe0ff */
[----:B0-----:R-:W2:Y:S01]  /*0930*/  @P1 LDG.E R11, desc[UR18][R10.64] ;  /* 0x000000120a0b1981 */ /* 0x001ea2000c1e1900 */
[----:B------:R-:W-:Y:S01]  /*0940*/  @P1 LEA.HI.X R3, R6, UR7, R7, 0x2, P2 ;  /* 0x0000000706031c11 */ /* 0x000fe200090f1407 */
[----:B------:R-:W-:Y:S01]  /*0950*/  @!P0 IMAD R19, R19, UR20, R0 ;  /* 0x0000001413138c24 */ /* 0x000fe2000f8e0200 */
[----:B---3--:R-:W-:Y:S01]  /*0960*/  MOV R6, UR12 ;  /* 0x0000000c00067c02 */ /* 0x008fe20008000f00 */
[----:B------:R-:W-:Y:S01]  /*0970*/  @P1 IMAD.WIDE R14, R15, 0x4, R4 ;  /* 0x000000040f0e1825 */ /* 0x000fe200078e0204 */
[----:B------:R-:W-:Y:S01]  /*0980*/  MOV R7, UR13 ;  /* 0x0000000d00077c02 */ /* 0x000fe20008000f00 */
[----:B------:R-:W2:Y:S01]  /*0990*/  @P1 LDG.E R4, desc[UR18][R4.64] ;  /* 0x0000001204041981 */ /* 0x000ea2000c1e1900 */
[----:B------:R-:W-:-:S02]  /*09a0*/  MOV R8, UR14 ;  /* 0x0000000e00087c02 */ /* 0x000fc40008000f00 */
[----:B------:R-:W-:Y:S01]  /*09b0*/  MOV R9, UR15 ;  /* 0x0000000f00097c02 */ /* 0x000fe20008000f00 */
[----:B------:R-:W-:Y:S01]  /*09c0*/  @!P0 IMAD.WIDE.U32 R6, R17, 0x4, R6 ;  /* 0x0000000411068825 */ /* 0x000fe200078e0006 */
[----:B------:R-:W3:Y:S03]  /*09d0*/  @P1 LDG.E R14, desc[UR18][R14.64] ;  /* 0x000000120e0e1981 */ /* 0x000ee6000c1e1900 */
[----:B------:R-:W-:Y:S01]  /*09e0*/  @!P0 IMAD.WIDE R8, R19, 0x4, R8 ;  /* 0x0000000413088825 */ /* 0x000fe200078e0208 */
[----:B------:R-:W3:Y:S04]  /*09f0*/  @P1 LDG.E R2, desc[UR18][R2.64+0x4] ;  /* 0x0000041202021981 */ /* 0x000ee8000c1e1900 */
[----:B------:R-:W4:Y:S04]  /*0a00*/  @!P0 LDG.E R7, desc[UR18][R6.64] ;  /* 0x0000001206078981 */ /* 0x000f28000c1e1900 */
[----:B------:R-:W4:Y:S01]  /*0a10*/  @!P0 LDG.E R8, desc[UR18][R8.64] ;  /* 0x0000001208088981 */ /* 0x000f22000c1e1900 */
[----:B--2---:R-:W-:-:S04]  /*0a20*/  @P1 IMAD R11, R11, R4, R12 ;  /* 0x000000040b0b1224 */ /* 0x004fc800078e020c */
[----:B---3--:R-:W-:-:S04]  /*0a30*/  @P1 IMAD R12, R2, R14, R11 ;  /* 0x0000000e020c1224 */ /* 0x008fc800078e020b */
[----:B----4-:R-:W-:-:S07]  /*0a40*/  @!P0 IMAD R12, R7, R8, R12 ;  /* 0x00000008070c8224 */ /* 0x010fce00078e020c */
.L_x_2:
[----:B------:R-:W1:Y:S01]  /*0a50*/  LDC.64 R2, c[0x0][0x390] ;  /* 0x0000e400ff027b82 */ /* 0x000e620000000a00 */
[----:B------:R-:W-:-:S05]  /*0a60*/  IADD3 R13, PT, PT, R0, R13, RZ ;  /* 0x0000000d000d7210 */ /* 0x000fca0007ffe0ff */
[----:B-1----:R-:W-:Y:S02]  /*0a70*/  IMAD.WIDE R2, R13, 0x4, R2 ;  /* 0x000000040d027825 */ /* 0x002fe400078e0202 */
[----:B------:R-:W-:Y:S06]  /*0a80*/  BAR.SYNC.DEFER_BLOCKING 0x0 ;  /* 0x0000000000007b1d */ /* 0x000fec0000010000 */
[----:B0-----:R-:W-:Y:S01]  /*0a90*/  STG.E desc[UR18][R2.64], R12 ;  /* 0x0000000c02007986 */ /* 0x001fe2000c101912 */
[----:B------:R-:W-:Y:S05]  /*0aa0*/  EXIT ;  /* 0x000000000000794d */ /* 0x000fea0003800000 */
.L_x_4:
[----:B------:R-:W-:-:S00]  /*0ab0*/  BRA `(.L_x_4) ;  /* 0xfffffffc00fc7947 */ /* 0x000fc0000383ffff */
[----:B------:R-:W-:-:S00]  /*0ac0*/  NOP ;  /* 0x0000000000007918 */ /* 0x000fc00000000000 */
        /* <DEDUP_REMOVED lines=11> */
.L_x_5:


//--------------------- .nv.shared.reserved.0     --------------------------
	.section	.nv.shared.reserved.0,"aw",@nobits
	.weak		__nv_reservedSMEM_offset_0_alias
	.size		__nv_reservedSMEM_offset_0_alias, 0, 64
	.other		__nv_reservedSMEM_offset_0_alias,@"STO_CUDA_RESERVED_SHARED STV_DEFAULT"
__nv_reservedSMEM_offset_0_alias:
	.zero		0
	.zero		64


//--------------------- .nv.constant0._Z20matrixMultiplicationPiS_S_i --------------------------
	.section	.nv.constant0._Z20matrixMultiplicationPiS_S_i,"a",@progbits
	.sectionflags	@""
	.align	4
.nv.constant0._Z20matrixMultiplicationPiS_S_i:
	.zero		924


//--------------------- SYMBOLS --------------------------

	.type		.nv.reservedSmem.offset0,@object
	.size		.nv.reservedSmem.offset0,0x4
